	.headerflags	@"EF_CUDA_TEXMODE_UNIFIED EF_CUDA_64BIT_ADDRESS EF_CUDA_ACCELERATORS EF_CUDA_SM90 EF_CUDA_VIRTUAL_SM(EF_CUDA_SM90)"
	.elftype	@"ET_EXEC"


//--------------------- .nv.info                  --------------------------
	.section	.nv.info,"",@"SHT_CUDA_INFO"
	.align	4


	//----- nvinfo : EIATTR_REGCOUNT
	.align		4
        /*0000*/ 	.byte	0x04, 0x2f
        /*0002*/ 	.short	(.L_1 - .L_0)
	.align		4
.L_0:
        /*0004*/ 	.word	index@(triton_mm)
        /*0008*/ 	.word	0x0000002c


	//----- nvinfo : EIATTR_MIN_STACK_SIZE
	.align		4
.L_1:
        /*000c*/ 	.byte	0x04, 0x12
        /*000e*/ 	.short	(.L_3 - .L_2)
	.align		4
.L_2:
        /*0010*/ 	.word	index@(triton_mm)
        /*0014*/ 	.word	0x00000000


	//----- nvinfo : EIATTR_FRAME_SIZE
	.align		4
.L_3:
        /*0018*/ 	.byte	0x04, 0x11
        /*001a*/ 	.short	(.L_5 - .L_4)
	.align		4
.L_4:
        /*001c*/ 	.word	index@(triton_mm)
        /*0020*/ 	.word	0x00000000


	//----- nvinfo : EIATTR_MIN_STACK_SIZE
	.align		4
.L_5:
        /*0024*/ 	.byte	0x04, 0x12
        /*0026*/ 	.short	(.L_7 - .L_6)
	.align		4
.L_6:
        /*0028*/ 	.word	index@(triton_mm)
        /*002c*/ 	.word	0x00000000
.L_7:


//--------------------- .nv.info.triton_mm        --------------------------
	.section	.nv.info.triton_mm,"",@"SHT_CUDA_INFO"
	.sectionflags	@""
	.align	4


	//----- nvinfo : EIATTR_CUDA_API_VERSION
	.align		4
        /*0000*/ 	.byte	0x04, 0x37
        /*0002*/ 	.short	(.L_9 - .L_8)
.L_8:
        /*0004*/ 	.word	0x0000007c


	//----- nvinfo : EIATTR_KPARAM_INFO
	.align		4
.L_9:
        /*0008*/ 	.byte	0x04, 0x17
        /*000a*/ 	.short	(.L_11 - .L_10)
.L_10:
        /*000c*/ 	.word	0x00000000
        /*0010*/ 	.short	0x0003
        /*0012*/ 	.short	0x0018
        /*0014*/ 	.byte	0x00, 0xf0, 0x11, 0x00


	//----- nvinfo : EIATTR_KPARAM_INFO
	.align		4
.L_11:
        /*0018*/ 	.byte	0x04, 0x17
        /*001a*/ 	.short	(.L_13 - .L_12)
.L_12:
        /*001c*/ 	.word	0x00000000
        /*0020*/ 	.short	0x0002
        /*0022*/ 	.short	0x0010
        /*0024*/ 	.byte	0x00, 0xf0, 0x21, 0x00


	//----- nvinfo : EIATTR_KPARAM_INFO
	.align		4
.L_13:
        /*0028*/ 	.byte	0x04, 0x17
        /*002a*/ 	.short	(.L_15 - .L_14)
.L_14:
        /*002c*/ 	.word	0x00000000
        /*0030*/ 	.short	0x0001
        /*0032*/ 	.short	0x0008
        /*0034*/ 	.byte	0x00, 0xf0, 0x21, 0x00


	//----- nvinfo : EIATTR_KPARAM_INFO
	.align		4
.L_15:
        /*0038*/ 	.byte	0x04, 0x17
        /*003a*/ 	.short	(.L_17 - .L_16)
.L_16:
        /*003c*/ 	.word	0x00000000
        /*0040*/ 	.short	0x0000
        /*0042*/ 	.short	0x0000
        /*0044*/ 	.byte	0x00, 0xf0, 0x21, 0x00


	//----- nvinfo : EIATTR_SPARSE_MMA_MASK
	.align		4
.L_17:
        /*0048*/ 	.byte	0x03, 0x50
        /*004a*/ 	.short	0x0000


	//----- nvinfo : EIATTR_MAXREG_COUNT
	.align		4
        /*004c*/ 	.byte	0x03, 0x1b
        /*004e*/ 	.short	0x00ff


	//----- nvinfo : EIATTR_EXIT_INSTR_OFFSETS
	.align		4
        /*0050*/ 	.byte	0x04, 0x1c
        /*0052*/ 	.short	(.L_19 - .L_18)


	//   ....[0]....
.L_18:
        /*0054*/ 	.word	0x00001390


	//   ....[1]....
        /*0058*/ 	.word	0x000013e0


	//----- nvinfo : EIATTR_MAX_THREADS
	.align		4
.L_19:
        /*005c*/ 	.byte	0x04, 0x05
        /*005e*/ 	.short	(.L_21 - .L_20)
.L_20:
        /*0060*/ 	.word	0x00000100
        /*0064*/ 	.word	0x00000001
        /*0068*/ 	.word	0x00000001


	//----- nvinfo : EIATTR_CBANK_PARAM_SIZE
	.align		4
.L_21:
        /*006c*/ 	.byte	0x03, 0x19
        /*006e*/ 	.short	0x001c


	//----- nvinfo : EIATTR_PARAM_CBANK
	.align		4
        /*0070*/ 	.byte	0x04, 0x0a
        /*0072*/ 	.short	(.L_23 - .L_22)
	.align		4
.L_22:
        /*0074*/ 	.word	index@(.nv.constant0.triton_mm)
        /*0078*/ 	.short	0x0210
        /*007a*/ 	.short	0x001c


	//----- nvinfo : EIATTR_SW_WAR
	.align		4
.L_23:
        /*007c*/ 	.byte	0x04, 0x36
        /*007e*/ 	.short	(.L_25 - .L_24)
.L_24:
        /*0080*/ 	.word	0x00000008
.L_25:


//--------------------- .nv.callgraph             --------------------------
	.section	.nv.callgraph,"",@"SHT_CUDA_CALLGRAPH"
	.align	4
	.sectionentsize	8
	.align		4
        /*0000*/ 	.word	0x00000000
	.align		4
        /*0004*/ 	.word	0xffffffff
	.align		4
        /*0008*/ 	.word	0x00000000
	.align		4
        /*000c*/ 	.word	0xfffffffe
	.align		4
        /*0010*/ 	.word	0x00000000
	.align		4
        /*0014*/ 	.word	0xfffffffd
	.align		4
        /*0018*/ 	.word	0x00000000
	.align		4
        /*001c*/ 	.word	0xfffffffc


//--------------------- .text.triton_mm           --------------------------
	.section	.text.triton_mm,"ax",@progbits
	.sectionflags	@"SHF_BARRIERS=1"
	.align	128
        .global         triton_mm
        .type           triton_mm,@function
        .size           triton_mm,(.L_x_3 - triton_mm)
        .other          triton_mm,@"STO_CUDA_ENTRY STV_DEFAULT"
triton_mm:
.text.triton_mm:
[----:B------:R-:W1:Y:S02]  /*0000*/  LDC R1, c[0x0][0x28] ;  /* 0x00000a00ff017b82 */ /* 0x000e640000000800 */
[----:B------:R-:W2:Y:S01]  /*0010*/  S2UR UR19, SR_CTAID.X ;  /* 0x00000000001379c3 */ /* 0x000ea20000002500 */
[----:B------:R-:W-:Y:S01]  /*0020*/  ULDC UR12, c[0x0][0x228] ;  /* 0x00008a00000c7ab9 */ /* 0x000fe20000000800 */
[----:B------:R-:W-:Y:S01]  /*0030*/  ULDC.64 UR20, c[0x0][0x208] ;  /* 0x0000820000147ab9 */ /* 0x000fe20000000a00 */
[----:B------:R-:W-:-:S05]  /*0040*/  CS2R R20, SRZ ;  /* 0x0000000000147805 */ /* 0x000fca000001ff00 */
[----:B------:R-:W3:Y:S01]  /*0050*/  LDC.64 R24, c[0x0][0x210] ;  /* 0x00008400ff187b82 */ /* 0x000ee20000000a00 */
[----:B--2---:R-:W-:-:S04]  /*0060*/  UIMAD.WIDE UR4, UR19, 0x2aaaaaab, URZ ;  /* 0x2aaaaaab130478a5 */ /* 0x004fc8000f8e023f */
[----:B------:R-:W-:-:S03]  /*0070*/  USHF.R.U32.HI UR6, URZ, 0x1f, UR5 ;  /* 0x0000001f3f067899 */ /* 0x000fc60008011605 */
[----:B------:R-:W-:Y:S01]  /*0080*/  UMOV UR4, 0xfffffff8 ;  /* 0xfffffff800047882 */ /* 0x000fe20000000000 */
[----:B------:R-:W-:-:S04]  /*0090*/  ULEA.HI.SX32 UR6, UR5, UR6, 0x1b ;  /* 0x0000000605067291 */ /* 0x000fc8000f8fda3f */
[----:B------:R-:W-:Y:S02]  /*00a0*/  UIMAD UR4, UR6, UR4, 0x1 ;  /* 0x00000001060474a4 */ /* 0x000fe4000f8e0204 */
[----:B------:R-:W-:Y:S02]  /*00b0*/  UIMAD UR7, UR6, -0xc0, UR19 ;  /* 0xffffff40060778a4 */ /* 0x000fe4000f8e0213 */
[----:B------:R-:W-:-:S04]  /*00c0*/  UISETP.LT.AND UP0, UPT, UR4, 0x8, UPT ;  /* 0x000000080400788c */ /* 0x000fc8000bf01270 */
[----:B------:R-:W-:Y:S01]  /*00d0*/  USEL UR8, UR4, 0x8, UP0 ;  /* 0x0000000804087887 */ /* 0x000fe20008000000 */
[----:B------:R-:W-:Y:S02]  /*00e0*/  IMAD.U32 R4, RZ, RZ, UR7 ;  /* 0x00000007ff047e24 */ /* 0x000fe4000f8e00ff */
[----:B------:R-:W-:Y:S01]  /*00f0*/  UMOV UR4, URZ ;  /* 0x0000003f00047c82 */ /* 0x000fe20008000000 */
[----:B------:R-:W-:Y:S02]  /*0100*/  ULOP3.LUT UR7, UR7, UR8, URZ, 0x3c, !UPT ;  /* 0x0000000807077292 */ /* 0x000fe4000f8e3c3f */
[----:B------:R-:W-:Y:S01]  /*0110*/  IMAD.U32 R3, RZ, RZ, UR8 ;  /* 0x00000008ff037e24 */ /* 0x000fe2000f8e00ff */
[----:B------:R-:W-:-:S04]  /*0120*/  IABS R4, R4 ;  /* 0x0000000400047213 */ /* 0x000fc80000000000 */
[-C--:B------:R-:W-:Y:S02]  /*0130*/  IABS R0, R3.reuse ;  /* 0x0000000300007213 */ /* 0x080fe40000000000 */
[----:B------:R-:W-:Y:S02]  /*0140*/  IABS R3, R3 ;  /* 0x0000000300037213 */ /* 0x000fe40000000000 */
[----:B------:R-:W-:Y:S02]  /*0150*/  R2UR UR22, R0 ;  /* 0x00000000001672ca */ /* 0x000fe400000e0000 */
[----:B------:R-:W-:-:S11]  /*0160*/  R2UR UR11, R4 ;  /* 0x00000000040b72ca */ /* 0x000fd600000e0000 */
[----:B------:R-:W2:Y:S08]  /*0170*/  I2F.RP R0, UR22 ;  /* 0x0000001600007d06 */ /* 0x000eb00008209400 */
[----:B--2---:R-:W2:Y:S02]  /*0180*/  MUFU.RCP R0, R0 ;  /* 0x0000000000007308 */ /* 0x004ea40000001000 */
[----:B--2---:R-:W-:-:S02]  /*0190*/  VIADD R2, R0, 0xffffffe ;  /* 0x0ffffffe00027836 */ /* 0x004fc40000000000 */
[----:B------:R-:W-:Y:S02]  /*01a0*/  IMAD.MOV R0, RZ, RZ, -R3 ;  /* 0x000000ffff007224 */ /* 0x000fe400078e0a03 */
[----:B------:R-:W2:Y:S02]  /*01b0*/  S2R R3, SR_TID.X ;  /* 0x0000000000037919 */ /* 0x000ea40000002100 */
[----:B------:R-:W4:Y:S01]  /*01c0*/  F2I.FTZ.U32.TRUNC.NTZ R2, R2 ;  /* 0x0000000200027305 */ /* 0x000f22000021f000 */
[----:B------:R-:W-:Y:S02]  /*01d0*/  R2UR UR17, R0 ;  /* 0x00000000001172ca */ /* 0x000fe400000e0000 */
[----:B----4-:R-:W-:-:S13]  /*01e0*/  R2UR UR5, R2 ;  /* 0x00000000020572ca */ /* 0x010fda00000e0000 */
[----:B------:R-:W-:Y:S01]  /*01f0*/  UIADD3 UR9, URZ, -UR5, URZ ;  /* 0x800000053f097290 */ /* 0x000fe2000fffe03f */
[C---:B--2---:R-:W-:Y:S01]  /*0200*/  IMAD.SHL.U32 R35, R3.reuse, 0x2, RZ ;  /* 0x0000000203237824 */ /* 0x044fe200078e00ff */
[--C-:B------:R-:W-:Y:S02]  /*0210*/  SHF.R.U32.HI R33, RZ, 0x4, R3.reuse ;  /* 0x00000004ff217819 */ /* 0x100fe40000011603 */
[----:B------:R-:W-:Y:S01]  /*0220*/  UIMAD UR9, UR9, UR22, URZ ;  /* 0x00000016090972a4 */ /* 0x000fe2000f8e023f */
[--C-:B------:R-:W-:Y:S01]  /*0230*/  SHF.R.U32.HI R0, RZ, 0x2, R3.reuse ;  /* 0x00000002ff007819 */ /* 0x100fe20000011603 */
[----:B------:R-:W-:Y:S01]  /*0240*/  IMAD.SHL.U32 R38, R3, 0x8, RZ ;  /* 0x0000000803267824 */ /* 0x000fe200078e00ff */
[--C-:B------:R-:W-:Y:S01]  /*0250*/  SHF.R.U32.HI R2, RZ, 0x4, R3.reuse ;  /* 0x00000004ff027819 */ /* 0x100fe20000011603 */
[----:B------:R-:W-:Y:S01]  /*0260*/  UIMAD.WIDE.U32 UR4, UR5, UR9, UR4 ;  /* 0x00000009050472a5 */ /* 0x000fe2000f8e0004 */
[----:B------:R-:W-:Y:S02]  /*0270*/  SHF.R.U32.HI R6, RZ, 0x5, R3 ;  /* 0x00000005ff067819 */ /* 0x000fe40000011603 */
[----:B------:R-:W-:-:S02]  /*0280*/  LOP3.LUT R34, R35, 0x1e, RZ, 0xc0, !PT ;  /* 0x0000001e23227812 */ /* 0x000fc400078ec0ff */
[----:B------:R-:W-:Y:S02]  /*0290*/  SGXT.U32 R33, R33, 0x4 ;  /* 0x000000042121781a */ /* 0x000fe40000000000 */
[----:B------:R-:W-:Y:S01]  /*02a0*/  UMOV UR9, UR5 ;  /* 0x0000000500097c82 */ /* 0x000fe20008000000 */
[----:B------:R-:W-:Y:S01]  /*02b0*/  LOP3.LUT R4, R35, 0x18, R0, 0x48, !PT ;  /* 0x0000001823047812 */ /* 0x000fe200078e4800 */
[----:B------:R-:W-:Y:S01]  /*02c0*/  UIMAD.WIDE.U32 UR4, UR9, UR11, URZ ;  /* 0x0000000b090472a5 */ /* 0x000fe2000f8e003f */
[----:B------:R-:W-:Y:S01]  /*02d0*/  SHF.R.U32.HI R5, RZ, 0x2, R3 ;  /* 0x00000002ff057819 */ /* 0x000fe20000011603 */
[----:B------:R-:W-:Y:S01]  /*02e0*/  USHF.R.U32.HI UR4, URZ, 0x1f, UR12 ;  /* 0x0000001f3f047899 */ /* 0x000fe2000801160c */
[----:B------:R-:W-:Y:S01]  /*02f0*/  SGXT.U32 R2, R2, 0x1 ;  /* 0x000000010202781a */ /* 0x000fe20000000000 */
[----:B------:R-:W-:Y:S01]  /*0300*/  IMAD R7, R33, 0x20, R4 ;  /* 0x0000002021077824 */ /* 0x000fe200078e0204 */
[----:B------:R-:W-:Y:S02]  /*0310*/  SGXT.U32 R0, R6, 0x3 ;  /* 0x000000030600781a */ /* 0x000fe40000000000 */
[----:B------:R-:W-:Y:S01]  /*0320*/  UMOV UR10, UR5 ;  /* 0x00000005000a7c82 */ /* 0x000fe20008000000 */
[----:B------:R-:W-:Y:S01]  /*0330*/  UIADD3 UR5, UR4, UR12, URZ ;  /* 0x0000000c04057290 */ /* 0x000fe2000fffe03f */
[----:B------:R-:W-:Y:S01]  /*0340*/  SGXT.U32 R5, R5, 0x6 ;  /* 0x000000060505781a */ /* 0x000fe20000000000 */
[----:B------:R-:W-:Y:S01]  /*0350*/  UIMAD UR11, UR10, UR17, UR11 ;  /* 0x000000110a0b72a4 */ /* 0x000fe2000f8e020b */
[----:B------:R-:W-:Y:S01]  /*0360*/  LOP3.LUT R36, R38, 0x18, RZ, 0xc0, !PT ;  /* 0x0000001826247812 */ /* 0x000fe200078ec0ff */
[----:B------:R-:W-:Y:S01]  /*0370*/  ULOP3.LUT UR4, UR4, UR12, URZ, 0xc0, !UPT ;  /* 0x0000000c04047292 */ /* 0x000fe2000f8ec03f */
[----:B------:R-:W-:Y:S01]  /*0380*/  IMAD.SHL.U32 R10, R2, 0x40, RZ ;  /* 0x00000040020a7824 */ /* 0x000fe200078e00ff */
[----:B------:R-:W-:Y:S01]  /*0390*/  UISETP.GT.U32.AND UP1, UPT, UR22, UR11, UPT ;  /* 0x0000000b1600728c */ /* 0x000fe2000bf24070 */
[----:B------:R-:W-:Y:S01]  /*03a0*/  IMAD.SHL.U32 R11, R0, 0x8, RZ ;  /* 0x00000008000b7824 */ /* 0x000fe200078e00ff */
[----:B------:R-:W-:Y:S01]  /*03b0*/  UIADD3 UR4, -UR4, URZ, URZ ;  /* 0x0000003f04047290 */ /* 0x000fe2000fffe13f */
[----:B------:R-:W-:-:S02]  /*03c0*/  LOP3.LUT R31, R38, 0x18, R3, 0x48, !PT ;  /* 0x00000018261f7812 */ /* 0x000fc400078e4803 */
[----:B------:R-:W-:Y:S01]  /*03d0*/  LOP3.LUT R30, R5, 0x40, RZ, 0xfc, !PT ;  /* 0x00000040051e7812 */ /* 0x000fe200078efcff */
[----:B------:R-:W-:Y:S01]  /*03e0*/  ULEA.HI UR5, UR5, UR4, URZ, 0x1f ;  /* 0x0000000405057291 */ /* 0x000fe2000f8ff83f */
[----:B------:R-:W-:Y:S02]  /*03f0*/  LOP3.LUT R32, R35, 0x6, RZ, 0xc0, !PT ;  /* 0x0000000623207812 */ /* 0x000fe400078ec0ff */
[----:B------:R-:W-:Y:S01]  /*0400*/  SHF.R.U32.HI R39, RZ, 0x1, R3 ;  /* 0x00000001ff277819 */ /* 0x000fe20000011603 */
[--C-:B------:R-:W-:Y:S01]  /*0410*/  IMAD R30, R30, 0x20, R31.reuse ;  /* 0x000000201e1e7824 */ /* 0x100fe200078e021f */
[----:B------:R-:W-:Y:S01]  /*0420*/  @!UP1 UIADD3 UR11, UR11, -UR22, URZ ;  /* 0x800000160b0b9290 */ /* 0x000fe2000fffe03f */
[----:B------:R-:W-:Y:S01]  /*0430*/  IMAD R31, R5, 0x20, R31 ;  /* 0x00000020051f7824 */ /* 0x000fe200078e021f */
[----:B------:R-:W-:Y:S01]  /*0440*/  @!UP1 UIADD3 UR10, UR10, 0x1, URZ ;  /* 0x000000010a0a9890 */ /* 0x000fe2000fffe03f */
[----:B------:R-:W-:Y:S01]  /*0450*/  IMAD.IADD R32, R32, 0x1, R7 ;  /* 0x0000000120207824 */ /* 0x000fe200078e0207 */
[----:B------:R-:W-:Y:S01]  /*0460*/  UISETP.GE.U32.AND UP0, UPT, UR11, UR22, UPT ;  /* 0x000000160b00728c */ /* 0x000fe2000bf06070 */
[----:B------:R-:W-:Y:S01]  /*0470*/  SHF.R.U32.HI R28, RZ, 0x3, R3 ;  /* 0x00000003ff1c7819 */ /* 0x000fe20000011603 */
[----:B------:R-:W-:Y:S01]  /*0480*/  UISETP.GE.AND UP1, UPT, UR7, URZ, UPT ;  /* 0x0000003f0700728c */ /* 0x000fe2000bf26270 */
[----:B------:R-:W-:Y:S01]  /*0490*/  SGXT.U32 R39, R39, 0x2 ;  /* 0x000000022727781a */ /* 0x000fe20000000000 */
[----:B------:R-:W-:Y:S01]  /*04a0*/  USHF.L.U32 UR7, UR5, 0x1, URZ ;  /* 0x0000000105077899 */ /* 0x000fe2000800063f */
[----:B------:R-:W-:Y:S01]  /*04b0*/  SGXT.U32 R28, R28, 0x1 ;  /* 0x000000011c1c781a */ /* 0x000fe20000000000 */
[----:B------:R-:W-:Y:S01]  /*04c0*/  ULOP3.LUT UR11, URZ, UR8, URZ, 0x33, !UPT ;  /* 0x000000083f0b7292 */ /* 0x000fe2000f8e333f */
[----:B------:R-:W-:Y:S01]  /*04d0*/  LOP3.LUT R41, R3, 0xf, RZ, 0xc0, !PT ;  /* 0x0000000f03297812 */ /* 0x000fe200078ec0ff */
[----:B------:R-:W-:-:S02]  /*04e0*/  UIADD3 UR4, UR7, -0x20, URZ ;  /* 0xffffffe007047890 */ /* 0x000fc4000fffe03f */
[----:B------:R-:W-:Y:S01]  /*04f0*/  ISETP.GE.AND P0, PT, R34, UR7, PT ;  /* 0x0000000722007c0c */ /* 0x000fe2000bf06270 */
[----:B------:R-:W-:Y:S01]  /*0500*/  @UP0 UIADD3 UR10, UR10, 0x1, URZ ;  /* 0x000000010a0a0890 */ /* 0x000fe2000fffe03f */
[----:B------:R-:W-:Y:S01]  /*0510*/  ISETP.LT.AND P1, PT, RZ, UR7, PT ;  /* 0x00000007ff007c0c */ /* 0x000fe2000bf21270 */
[----:B------:R-:W-:Y:S01]  /*0520*/  UISETP.NE.AND UP0, UPT, UR8, URZ, UPT ;  /* 0x0000003f0800728c */ /* 0x000fe2000bf05270 */
[----:B------:R-:W-:Y:S01]  /*0530*/  SEL R4, RZ, 0x4, P0 ;  /* 0x00000004ff047807 */ /* 0x000fe20000000000 */
[----:B------:R-:W-:Y:S01]  /*0540*/  @!UP1 UIADD3 UR10, -UR10, URZ, URZ ;  /* 0x0000003f0a0a9290 */ /* 0x000fe2000fffe13f */
[----:B------:R-:W-:Y:S01]  /*0550*/  ISETP.GE.AND P2, PT, R36, UR7, PT ;  /* 0x0000000724007c0c */ /* 0x000fe2000bf46270 */
[----:B------:R-:W-:Y:S01]  /*0560*/  UISETP.GT.AND UP1, UPT, UR7, 0x20, UPT ;  /* 0x000000200700788c */ /* 0x000fe2000bf24270 */
[----:B------:R-:W-:Y:S01]  /*0570*/  SEL R6, R4, RZ, P1 ;  /* 0x000000ff04067207 */ /* 0x000fe20000800000 */
[----:B------:R-:W-:Y:S01]  /*0580*/  USEL UR10, UR11, UR10, !UP0 ;  /* 0x0000000a0b0a7287 */ /* 0x000fe2000c000000 */
[----:B------:R-:W-:Y:S01]  /*0590*/  LOP3.LUT R4, R10, R11, RZ, 0xfc, !PT ;  /* 0x0000000b0a047212 */ /* 0x000fe200078efcff */
[----:B------:R-:W2:Y:S01]  /*05a0*/  S2UR UR8, SR_CgaCtaId ;  /* 0x00000000000879c3 */ /* 0x000ea20000008800 */
[----:B------:R-:W-:Y:S01]  /*05b0*/  SEL R9, RZ, 0x10, P2 ;  /* 0x00000010ff097807 */ /* 0x000fe20001000000 */
[----:B------:R-:W-:Y:S01]  /*05c0*/  USHF.L.U32 UR18, UR10, 0x7, URZ ;  /* 0x000000070a127899 */ /* 0x000fe2000800063f */
[----:B------:R-:W-:Y:S01]  /*05d0*/  ISETP.NE.U32.AND P0, PT, R6, RZ, PT ;  /* 0x000000ff0600720c */ /* 0x000fe20003f05070 */
[----:B------:R-:W-:Y:S01]  /*05e0*/  UIADD3 UR5, UR7, -0x40, URZ ;  /* 0xffffffc007057890 */ /* 0x000fe2000fffe03f */
[----:B------:R-:W-:Y:S01]  /*05f0*/  SEL R9, R9, RZ, P1 ;  /* 0x000000ff09097207 */ /* 0x000fe20000800000 */
[----:B------:R-:W-:Y:S01]  /*0600*/  UISETP.GT.AND UP2, UPT, UR7, 0x40, UPT ;  /* 0x000000400700788c */ /* 0x000fe2000bf44270 */
[----:B------:R-:W-:Y:S01]  /*0610*/  ISETP.GE.AND P2, PT, R34, UR4, PT ;  /* 0x0000000422007c0c */ /* 0x000fe2000bf46270 */
[----:B------:R-:W-:Y:S01]  /*0620*/  IMAD.U32 R10, RZ, RZ, UR18 ;  /* 0x00000012ff0a7e24 */ /* 0x000fe2000f8e00ff */
[----:B------:R-:W-:Y:S01]  /*0630*/  LOP3.LUT R8, R5, UR18, RZ, 0xfc, !PT ;  /* 0x0000001205087c12 */ /* 0x000fe2000f8efcff */
[----:B------:R-:W-:Y:S01]  /*0640*/  IMAD.SHL.U32 R26, R41, 0x20, RZ ;  /* 0x00000020291a7824 */ /* 0x000fe200078e00ff */
[----:B------:R-:W-:-:S02]  /*0650*/  ISETP.NE.U32.AND P1, PT, R9, RZ, PT ;  /* 0x000000ff0900720c */ /* 0x000fc40003f25070 */
[----:B------:R-:W-:Y:S01]  /*0660*/  LOP3.LUT R5, R10, 0x40, R5, 0xfe, !PT ;  /* 0x000000400a057812 */ /* 0x000fe200078efe05 */
[----:B------:R-:W-:Y:S01]  /*0670*/  IMAD.HI R6, R8, 0x2aaaaaab, RZ ;  /* 0x2aaaaaab08067827 */ /* 0x000fe200078e02ff */
[----:B------:R-:W-:Y:S01]  /*0680*/  PLOP3.LUT P5, PT, PT, PT, UP1, 0x80, 0x0 ;  /* 0x000000000000781c */ /* 0x000fe20003faf018 */
[----:B------:R-:W-:Y:S01]  /*0690*/  UISETP.GE.AND UP1, UPT, UR7, 0x1, UPT ;  /* 0x000000010700788c */ /* 0x000fe2000bf26270 */
[----:B------:R-:W-:Y:S01]  /*06a0*/  SEL R10, RZ, 0x4, P2 ;  /* 0x00000004ff0a7807 */ /* 0x000fe20001000000 */
[----:B------:R-:W-:Y:S01]  /*06b0*/  IMAD.HI R9, R5, 0x2aaaaaab, RZ ;  /* 0x2aaaaaab05097827 */ /* 0x000fe200078e02ff */
[----:B------:R-:W-:Y:S02]  /*06c0*/  SHF.R.U32.HI R7, RZ, 0x1f, R6 ;  /* 0x0000001fff077819 */ /* 0x000fe40000011606 */
[----:B------:R-:W-:Y:S02]  /*06d0*/  SEL R12, R10, RZ, P5 ;  /* 0x000000ff0a0c7207 */ /* 0x000fe40002800000 */
[----:B------:R-:W-:-:S02]  /*06e0*/  LEA.HI R11, R6, R7, RZ, 0x17 ;  /* 0x00000007060b7211 */ /* 0x000fc400078fb8ff */
[----:B------:R-:W4:Y:S01]  /*06f0*/  LDC.64 R6, c[0x0][0x218] ;  /* 0x00008600ff067b82 */ /* 0x000f220000000a00 */
[----:B------:R-:W-:Y:S02]  /*0700*/  SHF.R.U32.HI R10, RZ, 0x1f, R9 ;  /* 0x0000001fff0a7819 */ /* 0x000fe40000011609 */
[----:B------:R-:W-:Y:S01]  /*0710*/  ISETP.GE.AND P3, PT, R36, UR4, PT ;  /* 0x0000000424007c0c */ /* 0x000fe2000bf66270 */
[----:B------:R-:W-:Y:S01]  /*0720*/  IMAD R11, R11, -0xc00, R8 ;  /* 0xfffff4000b0b7824 */ /* 0x000fe200078e0208 */
[----:B------:R-:W-:Y:S01]  /*0730*/  LEA.HI R10, R9, R10, RZ, 0x17 ;  /* 0x0000000a090a7211 */ /* 0x000fe200078fb8ff */
[----:B------:R-:W-:Y:S01]  /*0740*/  UMOV UR4, 0x400 ;  /* 0x0000040000047882 */ /* 0x000fe20000000000 */
[----:B------:R-:W-:Y:S01]  /*0750*/  ISETP.GE.AND P4, PT, R34, UR5, PT ;  /* 0x0000000522007c0c */ /* 0x000fe2000bf86270 */
[----:B------:R-:W-:Y:S01]  /*0760*/  IMAD.SHL.U32 R29, R11, 0x100, RZ ;  /* 0x000001000b1d7824 */ /* 0x000fe200078e00ff */
[----:B------:R-:W-:Y:S01]  /*0770*/  SEL R13, RZ, 0x10, P3 ;  /* 0x00000010ff0d7807 */ /* 0x000fe20001800000 */
[----:B------:R-:W-:Y:S01]  /*0780*/  IMAD R10, R10, -0xc00, R5 ;  /* 0xfffff4000a0a7824 */ /* 0x000fe200078e0205 */
[----:B------:R-:W-:Y:S01]  /*0790*/  PLOP3.LUT P2, PT, PT, PT, UP2, 0x80, 0x0 ;  /* 0x000000000000781c */ /* 0x000fe20003f4f028 */
[----:B--2---:R-:W-:Y:S01]  /*07a0*/  UPRMT UR8, UR8, 0x654, UR4 ;  /* 0x0000065408087896 */ /* 0x004fe20008000004 */
[----:B------:R-:W-:Y:S01]  /*07b0*/  SEL R14, RZ, 0x4, P4 ;  /* 0x00000004ff0e7807 */ /* 0x000fe20002000000 */
[----:B------:R-:W-:Y:S01]  /*07c0*/  IMAD.SHL.U32 R37, R10, 0x100, RZ ;  /* 0x000001000a257824 */ /* 0x000fe200078e00ff */
[----:B------:R-:W-:-:S02]  /*07d0*/  SEL R13, R13, RZ, P5 ;  /* 0x000000ff0d0d7207 */ /* 0x000fc40002800000 */
[----:B------:R-:W-:Y:S02]  /*07e0*/  CS2R R8, SRZ ;  /* 0x0000000000087805 */ /* 0x000fe4000001ff00 */
[----:B------:R-:W-:Y:S02]  /*07f0*/  SEL R14, R14, RZ, P2 ;  /* 0x000000ff0e0e7207 */ /* 0x000fe40001000000 */
[----:B------:R-:W-:Y:S02]  /*0800*/  CS2R R10, SRZ ;  /* 0x00000000000a7805 */ /* 0x000fe4000001ff00 */
[----:B------:R-:W-:Y:S02]  /*0810*/  LOP3.LUT R15, R29, 0x18, R38, 0xf8, !PT ;  /* 0x000000181d0f7812 */ /* 0x000fe400078ef826 */
[----:B------:R-:W-:Y:S02]  /*0820*/  LOP3.LUT R17, R37, 0x18, R38, 0xf8, !PT ;  /* 0x0000001825117812 */ /* 0x000fe400078ef826 */
[----:B------:R-:W-:-:S02]  /*0830*/  ISETP.NE.U32.AND P5, PT, R12, RZ, PT ;  /* 0x000000ff0c00720c */ /* 0x000fc40003fa5070 */
[----:B------:R-:W-:Y:S01]  /*0840*/  ISETP.NE.U32.AND P4, PT, R13, RZ, PT ;  /* 0x000000ff0d00720c */ /* 0x000fe20003f85070 */
[----:B---3--:R-:W-:Y:S01]  /*0850*/  IMAD.WIDE.U32 R12, R34, 0x2, R24 ;  /* 0x00000002220c7825 */ /* 0x008fe200078e0018 */
[----:B------:R-:W-:Y:S02]  /*0860*/  LEA R32, R32, UR8, 0x1 ;  /* 0x0000000820207c11 */ /* 0x000fe4000f8e08ff */
[----:B------:R-:W-:Y:S01]  /*0870*/  ISETP.NE.U32.AND P3, PT, R14, RZ, PT ;  /* 0x000000ff0e00720c */ /* 0x000fe20003f65070 */
[--C-:B----4-:R-:W-:Y:S01]  /*0880*/  IMAD.WIDE R14, R15, 0x2, R6.reuse ;  /* 0x000000020f0e7825 */ /* 0x110fe200078e0206 */
[----:B------:R-:W-:Y:S01]  /*0890*/  LEA R19, R31, UR8, 0x1 ;  /* 0x000000081f137c11 */ /* 0x000fe2000f8e08ff */
[----:B------:R-:W-:Y:S01]  /*08a0*/  @!PT LDS RZ, [RZ] ;  /* 0x00000000fffff984 */ /* 0x000fe20000000800 */
[----:B------:R-:W-:Y:S01]  /*08b0*/  @!PT LDS RZ, [RZ] ;  /* 0x00000000fffff984 */ /* 0x000fe20000000800 */
[----:B------:R-:W-:Y:S01]  /*08c0*/  @!PT LDS RZ, [RZ] ;  /* 0x00000000fffff984 */ /* 0x000fe20000000800 */
[----:B------:R-:W-:Y:S01]  /*08d0*/  LDGSTS.E [R32], desc[UR20][R12.64], P0 ;  /* 0x000000000c207fae */ /* 0x000fe20008121854 */
[----:B------:R-:W-:Y:S01]  /*08e0*/  LEA R23, R30, UR8, 0x1 ;  /* 0x000000081e177c11 */ /* 0x000fe2000f8e08ff */
[----:B------:R-:W-:Y:S01]  /*08f0*/  IMAD.WIDE R16, R17, 0x2, R6 ;  /* 0x0000000211107825 */ /* 0x000fe200078e0206 */
[----:B------:R-:W-:Y:S01]  /*0900*/  ISETP.GE.AND P6, PT, R36, UR5, PT ;  /* 0x0000000524007c0c */ /* 0x000fe2000bfc6270 */
[----:B------:R-:W0:Y:S01]  /*0910*/  LDGDEPBAR ;  /* 0x00000000000079af */ /* 0x000e220000000000 */
[----:B------:R-:W-:-:S02]  /*0920*/  LOP3.LUT R4, R4, 0x7, R3, 0xf8, !PT ;  /* 0x0000000704047812 */ /* 0x000fc400078ef803 */
[----:B------:R-:W-:Y:S01]  /*0930*/  SEL R5, RZ, 0x10, P6 ;  /* 0x00000010ff057807 */ /* 0x000fe20003000000 */
[----:B------:R-:W-:Y:S01]  /*0940*/  LDGSTS.E.BYPASS.128 [R19+0xc00], desc[UR20][R14.64], P1 ;  /* 0x00c000000e137fae */ /* 0x000fe20008901c54 */
[----:B------:R-:W-:Y:S01]  /*0950*/  PLOP3.LUT P0, PT, PT, PT, UP1, 0x80, 0x0 ;  /* 0x000000000000781c */ /* 0x000fe20003f0f018 */
[----:B------:R-:W-:Y:S01]  /*0960*/  IMAD.SHL.U32 R27, R4, 0x20, RZ ;  /* 0x00000020041b7824 */ /* 0x000fe200078e00ff */
[----:B------:R-:W-:Y:S01]  /*0970*/  SEL R5, R5, RZ, P2 ;  /* 0x000000ff05057207 */ /* 0x000fe20001000000 */
[----:B------:R-:W-:Y:S03]  /*0980*/  LDGSTS.E.BYPASS.128 [R23+0xc00], desc[UR20][R16.64], P1 ;  /* 0x00c0000010177fae */ /* 0x000fe60008901c54 */
[----:B------:R-:W-:Y:S01]  /*0990*/  ISETP.NE.U32.AND P2, PT, R5, RZ, PT ;  /* 0x000000ff0500720c */ /* 0x000fe20003f45070 */
[----:B------:R-:W0:Y:S01]  /*09a0*/  LDGDEPBAR ;  /* 0x00000000000079af */ /* 0x000e220000000000 */
[----:B------:R-:W-:Y:S01]  /*09b0*/  LOP3.LUT R5, R2, R39, RZ, 0x3c, !PT ;  /* 0x0000002702057212 */ /* 0x000fe200078e3cff */
[----:B------:R-:W-:Y:S04]  /*09c0*/  BAR.SYNC.DEFER_BLOCKING 0x0 ;  /* 0x0000000000007b1d */ /* 0x000fe80000010000 */
[----:B------:R-:W-:-:S05]  /*09d0*/  IMAD.SHL.U32 R5, R5, 0x8, RZ ;  /* 0x0000000805057824 */ /* 0x000fca00078e00ff */
[----:B------:R-:W-:Y:S01]  /*09e0*/  LOP3.LUT R4, R5, R26, RZ, 0xfc, !PT ;  /* 0x0000001a05047212 */ /* 0x000fe200078efcff */
[----:B------:R-:W-:Y:S01]  /*09f0*/  @!PT LDS RZ, [RZ] ;  /* 0x00000000fffff984 */ /* 0x000fe20000000800 */
[----:B------:R-:W-:Y:S01]  /*0a00*/  @!PT LDS RZ, [RZ] ;  /* 0x00000000fffff984 */ /* 0x000fe20000000800 */
[----:B------:R-:W-:Y:S01]  /*0a10*/  @!PT LDS RZ, [RZ] ;  /* 0x00000000fffff984 */ /* 0x000fe20000000800 */
[----:B------:R-:W-:Y:S04]  /*0a20*/  LDGSTS.E [R32+0x400], desc[UR20][R12.64+0x40], P5 ;  /* 0x004000400c207fae */ /* 0x000fe8000a921854 */
[----:B------:R-:W0:Y:S04]  /*0a30*/  LDGDEPBAR ;  /* 0x00000000000079af */ /* 0x000e280000000000 */
[----:B------:R-:W-:Y:S04]  /*0a40*/  LDGSTS.E.BYPASS.128 [R19+0x2c00], desc[UR20][R14.64+0x40], P4 ;  /* 0x02c000400e137fae */ /* 0x000fe8000a101c54 */
[----:B------:R-:W-:Y:S04]  /*0a50*/  LDGSTS.E.BYPASS.128 [R23+0x2c00], desc[UR20][R16.64+0x40], P4 ;  /* 0x02c0004010177fae */ /* 0x000fe8000a101c54 */
[----:B------:R-:W0:Y:S01]  /*0a60*/  LDGDEPBAR ;  /* 0x00000000000079af */ /* 0x000e220000000000 */
[----:B------:R-:W-:Y:S06]  /*0a70*/  BAR.SYNC.DEFER_BLOCKING 0x0 ;  /* 0x0000000000007b1d */ /* 0x000fec0000010000 */
[----:B------:R-:W-:Y:S01]  /*0a80*/  @!PT LDS RZ, [RZ] ;  /* 0x00000000fffff984 */ /* 0x000fe20000000800 */
[----:B------:R-:W-:Y:S01]  /*0a90*/  @!PT LDS RZ, [RZ] ;  /* 0x00000000fffff984 */ /* 0x000fe20000000800 */
[----:B------:R-:W-:Y:S01]  /*0aa0*/  @!PT LDS RZ, [RZ] ;  /* 0x00000000fffff984 */ /* 0x000fe20000000800 */
[----:B------:R2:W-:Y:S04]  /*0ab0*/  LDGSTS.E [R32+0x800], desc[UR20][R12.64+0x80], P3 ;  /* 0x008000800c207fae */ /* 0x0005e80009921854 */
[----:B------:R-:W0:Y:S04]  /*0ac0*/  LDGDEPBAR ;  /* 0x00000000000079af */ /* 0x000e280000000000 */
[----:B------:R-:W-:Y:S04]  /*0ad0*/  LDGSTS.E.BYPASS.128 [R19+0x4c00], desc[UR20][R14.64+0x80], P2 ;  /* 0x04c000800e137fae */ /* 0x000fe80009101c54 */
[----:B------:R3:W-:Y:S01]  /*0ae0*/  LDGSTS.E.BYPASS.128 [R23+0x4c00], desc[UR20][R16.64+0x80], P2 ;  /* 0x04c0008010177fae */ /* 0x0007e20009101c54 */
[----:B--2---:R-:W-:-:S03]  /*0af0*/  LOP3.LUT R12, R28, R39, RZ, 0x3c, !PT ;  /* 0x000000271c0c7212 */ /* 0x004fc600078e3cff */
[----:B------:R-:W0:Y:S02]  /*0b00*/  LDGDEPBAR ;  /* 0x00000000000079af */ /* 0x000e240000000000 */
[----:B------:R-:W-:-:S05]  /*0b10*/  IMAD.SHL.U32 R12, R12, 0x8, RZ ;  /* 0x000000080c0c7824 */ /* 0x000fca00078e00ff */
[----:B------:R-:W-:Y:S02]  /*0b20*/  LOP3.LUT R5, R27, R12, RZ, 0xfc, !PT ;  /* 0x0000000c1b057212 */ /* 0x000fe400078efcff */
[----:B---3--:R-:W-:Y:S02]  /*0b30*/  CS2R R22, SRZ ;  /* 0x0000000000167805 */ /* 0x008fe4000001ff00 */
[----:B------:R-:W-:Y:S02]  /*0b40*/  LEA R16, R4, UR8, 0x1 ;  /* 0x0000000804107c11 */ /* 0x000fe4000f8e08ff */
[----:B------:R-:W-:Y:S01]  /*0b50*/  LEA R12, R5, UR8, 0x1 ;  /* 0x00000008050c7c11 */ /* 0x000fe2000f8e08ff */
[----:B------:R-:W-:-:S04]  /*0b60*/  DEPBAR.LE SB0, 0x4 ;  /* 0x000081000000791a */ /* 0x000fc80000000000 */
[----:B------:R-:W-:Y:S06]  /*0b70*/  BAR.SYNC.DEFER_BLOCKING 0x0 ;  /* 0x0000000000007b1d */ /* 0x000fec0000010000 */
[----:B------:R-:W2:Y:S04]  /*0b80*/  LDSM.16.M88.4 R16, [R16] ;  /* 0x000000001010783b */ /* 0x000ea80000000200 */
[----:B------:R-:W3:Y:S01]  /*0b90*/  LDSM.16.M88.4 R12, [R12+0xc00] ;  /* 0x000c00000c0c783b */ /* 0x000ee20000000200 */
[----:B------:R-:W-:Y:S05]  /*0ba0*/  @!P0 BRA `(.L_x_0) ;  /* 0x0000000400588947 */ /* 0x000fea0003800000 */
[----:B------:R-:W-:Y:S01]  /*0bb0*/  LOP3.LUT R8, R39, 0x2, R2, 0x1e, !PT ;  /* 0x0000000227087812 */ /* 0x000fe200078e1e02 */
[C---:B------:R-:W-:Y:S01]  /*0bc0*/  IMAD.IADD R11, R36.reuse, 0x1, R37 ;  /* 0x00000001240b7824 */ /* 0x040fe200078e0225 */
[----:B------:R-:W-:Y:S01]  /*0bd0*/  LOP3.LUT R28, R39, 0x2, R28, 0x1e, !PT ;  /* 0x00000002271c7812 */ /* 0x000fe200078e1e1c */
[----:B------:R-:W-:Y:S01]  /*0be0*/  IMAD.IADD R9, R36, 0x1, R29 ;  /* 0x0000000124097824 */ /* 0x000fe200078e021d */
[----:B------:R-:W-:Y:S01]  /*0bf0*/  UIADD3 UR10, UR8, 0xc00, URZ ;  /* 0x00000c00080a7890 */ /* 0x000fe2000fffe03f */
[----:B------:R-:W-:Y:S01]  /*0c00*/  IMAD.SHL.U32 R23, R8, 0x8, RZ ;  /* 0x0000000808177824 */ /* 0x000fe200078e00ff */
[----:B------:R-:W-:Y:S01]  /*0c10*/  UIADD3 UR12, UR7, -0x60, URZ ;  /* 0xffffffa0070c7890 */ /* 0x000fe2000fffe03f */
[----:B------:R-:W-:Y:S01]  /*0c20*/  IMAD.SHL.U32 R28, R28, 0x8, RZ ;  /* 0x000000081c1c7824 */ /* 0x000fe200078e00ff */
[----:B------:R-:W-:Y:S01]  /*0c30*/  UMOV UR13, 0x2 ;  /* 0x00000002000d7882 */ /* 0x000fe20000000000 */
[----:B------:R-:W-:Y:S01]  /*0c40*/  IMAD.WIDE.U32 R20, R41, 0x4, R24 ;  /* 0x0000000429147825 */ /* 0x000fe200078e0018 */
[----:B------:R-:W-:Y:S01]  /*0c50*/  UMOV UR4, URZ ;  /* 0x0000003f00047c82 */ /* 0x000fe20008000000 */
[----:B------:R-:W-:Y:S01]  /*0c60*/  UMOV UR16, UR8 ;  /* 0x0000000800107c82 */ /* 0x000fe20008000000 */
[----:B------:R-:W-:Y:S01]  /*0c70*/  UMOV UR5, URZ ;  /* 0x0000003f00057c82 */ /* 0x000fe20008000000 */
[--C-:B------:R-:W-:Y:S01]  /*0c80*/  IMAD.WIDE R10, R11, 0x2, R6.reuse ;  /* 0x000000020b0a7825 */ /* 0x100fe200078e0206 */
[----:B------:R-:W-:Y:S01]  /*0c90*/  IADD3 R24, P2, R20, 0xc0, RZ ;  /* 0x000000c014187810 */ /* 0x000fe20007f5e0ff */
[----:B------:R-:W-:Y:S01]  /*0ca0*/  UMOV UR14, UR12 ;  /* 0x0000000c000e7c82 */ /* 0x000fe20008000000 */
[----:B------:R-:W-:Y:S01]  /*0cb0*/  UMOV UR15, UR10 ;  /* 0x0000000a000f7c82 */ /* 0x000fe20008000000 */
[----:B------:R-:W-:Y:S01]  /*0cc0*/  IMAD.WIDE R8, R9, 0x2, R6 ;  /* 0x0000000209087825 */ /* 0x000fe200078e0206 */
[----:B------:R-:W-:-:S02]  /*0cd0*/  LOP3.LUT R6, R26, R23, RZ, 0xfc, !PT ;  /* 0x000000171a067212 */ /* 0x000fc400078efcff */
[----:B------:R-:W-:Y:S02]  /*0ce0*/  CS2R R22, SRZ ;  /* 0x0000000000167805 */ /* 0x000fe4000001ff00 */
[----:B------:R-:W-:Y:S01]  /*0cf0*/  LOP3.LUT R7, R27, R28, RZ, 0xfc, !PT ;  /* 0x0000001c1b077212 */ /* 0x000fe200078efcff */
[----:B------:R-:W-:Y:S01]  /*0d00*/  IMAD.X R25, RZ, RZ, R21, P2 ;  /* 0x000000ffff197224 */ /* 0x000fe200010e0615 */
[----:B------:R-:W-:Y:S02]  /*0d10*/  IADD3 R26, P0, R10, 0xc0, RZ ;  /* 0x000000c00a1a7810 */ /* 0x000fe40007f1e0ff */
[----:B------:R-:W-:Y:S02]  /*0d20*/  CS2R R20, SRZ ;  /* 0x0000000000147805 */ /* 0x000fe4000001ff00 */
[----:B------:R-:W-:Y:S01]  /*0d30*/  IADD3 R28, P1, R8, 0xc0, RZ ;  /* 0x000000c0081c7810 */ /* 0x000fe20007f3e0ff */
[----:B------:R-:W-:Y:S01]  /*0d40*/  IMAD.X R27, RZ, RZ, R11, P0 ;  /* 0x000000ffff1b7224 */ /* 0x000fe200000e060b */
[----:B------:R-:W-:-:S03]  /*0d50*/  CS2R R10, SRZ ;  /* 0x00000000000a7805 */ /* 0x000fc6000001ff00 */
[----:B------:R-:W-:Y:S01]  /*0d60*/  IMAD.X R29, RZ, RZ, R9, P1 ;  /* 0x000000ffff1d7224 */ /* 0x000fe200008e0609 */
[----:B------:R-:W-:-:S07]  /*0d70*/  CS2R R8, SRZ ;  /* 0x0000000000087805 */ /* 0x000fce000001ff00 */
.L_x_1:
[----:B--23--:R-:W-:Y:S01]  /*0d80*/  HMMA.16816.F32.BF16 R8, R16, R12, R8 ;  /* 0x0000000c1008723c */ /* 0x00cfe20000041808 */
[----:B------:R-:W-:Y:S01]  /*0d90*/  UISETP.GE.AND UP1, UPT, UR5, UR12, UPT ;  /* 0x0000000c0500728c */ /* 0x000fe2000bf26270 */
[----:B------:R-:W-:Y:S01]  /*0da0*/  ISETP.GE.AND P0, PT, R34, UR14, PT ;  /* 0x0000000e22007c0c */ /* 0x000fe2000bf06270 */
[----:B------:R-:W-:Y:S01]  /*0db0*/  UIADD3 UR13, UR13, 0x1, URZ ;  /* 0x000000010d0d7890 */ /* 0x000fe2000fffe03f */
[----:B------:R-:W-:Y:S01]  /*0dc0*/  ISETP.GE.AND P1, PT, R36, UR14, PT ;  /* 0x0000000e24007c0c */ /* 0x000fe2000bf26270 */
[----:B------:R-:W-:Y:S01]  /*0dd0*/  UIADD3 UR4, UR4, 0x1, URZ ;  /* 0x0000000104047890 */ /* 0x000fe2000fffe03f */
[----:B------:R-:W-:Y:S01]  /*0de0*/  HMMA.16816.F32.BF16 R20, R16, R14, R20 ;  /* 0x0000000e1014723c */ /* 0x000fe20000041814 */
[----:B------:R-:W-:Y:S01]  /*0df0*/  LEA R12, R6, UR16, 0x1 ;  /* 0x00000010060c7c11 */ /* 0x000fe2000f8e08ff */
[----:B------:R-:W-:Y:S01]  /*0e00*/  UISETP.GE.AND UP2, UPT, UR13, 0x3, UPT ;  /* 0x000000030d00788c */ /* 0x000fe2000bf46270 */
[----:B------:R-:W-:Y:S01]  /*0e10*/  PLOP3.LUT P2, PT, PT, PT, UP1, 0x80, 0x0 ;  /* 0x000000000000781c */ /* 0x000fe20003f4f018 */
[----:B------:R-:W-:Y:S01]  /*0e20*/  UISETP.GE.AND UP1, UPT, UR4, 0x3, UPT ;  /* 0x000000030400788c */ /* 0x000fe2000bf26270 */
[----:B------:R-:W-:Y:S01]  /*0e30*/  SEL R37, RZ, 0x4, P0 ;  /* 0x00000004ff257807 */ /* 0x000fe20000000000 */
[----:B------:R-:W-:Y:S01]  /*0e40*/  USEL UR13, UR13, URZ, !UP2 ;  /* 0x0000003f0d0d7287 */ /* 0x000fe2000d000000 */
[----:B------:R-:W-:Y:S01]  /*0e50*/  LEA R16, R7, UR15, 0x1 ;  /* 0x0000000f07107c11 */ /* 0x000fe2000f8e08ff */
[----:B------:R-:W-:Y:S01]  /*0e60*/  LDSM.16.M88.4 R12, [R12] ;  /* 0x000000000c0c783b */ /* 0x000fe20000000200 */
[----:B------:R-:W-:Y:S01]  /*0e70*/  SEL R39, RZ, 0x10, P1 ;  /* 0x00000010ff277807 */ /* 0x000fe20000800000 */
[----:B------:R-:W-:Y:S01]  /*0e80*/  ULEA UR15, UR13, UR10, 0xd ;  /* 0x0000000a0d0f7291 */ /* 0x000fe2000f8e683f */
[----:B------:R-:W-:Y:S01]  /*0e90*/  SEL R37, R37, RZ, !P2 ;  /* 0x000000ff25257207 */ /* 0x000fe20005000000 */
[----:B------:R-:W-:Y:S01]  /*0ea0*/  UIADD3 UR5, UR5, 0x20, URZ ;  /* 0x0000002005057890 */ /* 0x000fe2000fffe03f */
[----:B------:R-:W2:Y:S01]  /*0eb0*/  LDSM.16.M88.4 R16, [R16] ;  /* 0x000000001010783b */ /* 0x000ea20000000200 */
[----:B------:R-:W-:Y:S01]  /*0ec0*/  SEL R39, R39, RZ, !P2 ;  /* 0x000000ff27277207 */ /* 0x000fe20005000000 */
[----:B------:R-:W-:Y:S01]  /*0ed0*/  USEL UR4, UR4, URZ, !UP1 ;  /* 0x0000003f04047287 */ /* 0x000fe2000c800000 */
[----:B------:R-:W-:Y:S01]  /*0ee0*/  ISETP.NE.U32.AND P0, PT, R37, RZ, PT ;  /* 0x000000ff2500720c */ /* 0x000fe20003f05070 */
[----:B------:R-:W-:Y:S01]  /*0ef0*/  IMAD.U32 R37, RZ, RZ, UR13 ;  /* 0x0000000dff257e24 */ /* 0x000fe2000f8e00ff */
[----:B------:R-:W-:Y:S01]  /*0f00*/  ISETP.NE.U32.AND P1, PT, R39, RZ, PT ;  /* 0x000000ff2700720c */ /* 0x000fe20003f25070 */
[----:B------:R-:W-:Y:S01]  /*0f10*/  UISETP.GE.AND UP1, UPT, UR5, UR7, UPT ;  /* 0x000000070500728c */ /* 0x000fe2000bf26270 */
[----:B------:R-:W-:Y:S01]  /*0f20*/  LEA R39, R31, UR15, 0x1 ;  /* 0x0000000f1f277c11 */ /* 0x000fe2000f8e08ff */
[----:B------:R-:W-:Y:S01]  /*0f30*/  IMAD R37, R37, 0x400, R32 ;  /* 0x0000040025257824 */ /* 0x000fe200078e0220 */
[----:B------:R-:W-:Y:S01]  /*0f40*/  BAR.SYNC.DEFER_BLOCKING 0x0 ;  /* 0x0000000000007b1d */ /* 0x000fe20000010000 */
[----:B------:R-:W-:Y:S01]  /*0f50*/  LEA R41, R30, UR15, 0x1 ;  /* 0x0000000f1e297c11 */ /* 0x000fe2000f8e08ff */
[----:B------:R-:W-:Y:S01]  /*0f60*/  ULEA UR16, UR4, UR8, 0xa ;  /* 0x0000000804107291 */ /* 0x000fe2000f8e503f */
[----:B------:R-:W-:Y:S01]  /*0f70*/  PLOP3.LUT P3, PT, PT, PT, UP1, 0x80, 0x0 ;  /* 0x000000000000781c */ /* 0x000fe20003f6f018 */
[----:B------:R-:W-:-:S02]  /*0f80*/  ULEA UR15, UR4, UR10, 0xd ;  /* 0x0000000a040f7291 */ /* 0x000fc4000f8e683f */
[----:B------:R-:W-:Y:S01]  /*0f90*/  UIADD3 UR14, UR14, -0x20, URZ ;  /* 0xffffffe00e0e7890 */ /* 0x000fe2000fffe03f */
[----:B------:R-:W-:Y:S01]  /*0fa0*/  @!PT LDS RZ, [RZ] ;  /* 0x00000000fffff984 */ /* 0x000fe20000000800 */
[----:B------:R-:W-:Y:S01]  /*0fb0*/  @!PT LDS RZ, [RZ] ;  /* 0x00000000fffff984 */ /* 0x000fe20000000800 */
[----:B------:R-:W-:Y:S01]  /*0fc0*/  @!PT LDS RZ, [RZ] ;  /* 0x00000000fffff984 */ /* 0x000fe20000000800 */
[----:B------:R3:W-:Y:S04]  /*0fd0*/  LDGSTS.E [R37], desc[UR20][R24.64], P0 ;  /* 0x0000000018257fae */ /* 0x0007e80008121854 */
[----:B------:R-:W0:Y:S01]  /*0fe0*/  LDGDEPBAR ;  /* 0x00000000000079af */ /* 0x000e220000000000 */
[----:B--2---:R-:W-:Y:S03]  /*0ff0*/  HMMA.16816.F32.BF16 R8, R12, R16, R8 ;  /* 0x000000100c08723c */ /* 0x004fe60000041808 */
[----:B------:R2:W-:Y:S04]  /*1000*/  LDGSTS.E.BYPASS.128 [R39], desc[UR20][R28.64], P1 ;  /* 0x000000001c277fae */ /* 0x0005e80008901c54 */
[----:B------:R4:W-:Y:S01]  /*1010*/  LDGSTS.E.BYPASS.128 [R41], desc[UR20][R26.64], P1 ;  /* 0x000000001a297fae */ /* 0x0009e20008901c54 */
[----:B------:R-:W-:Y:S01]  /*1020*/  HMMA.16816.F32.BF16 R20, R12, R18, R20 ;  /* 0x000000120c14723c */ /* 0x000fe20000041814 */
[----:B------:R-:W-:-:S02]  /*1030*/  LEA R16, R4, UR16, 0x1 ;  /* 0x0000001004107c11 */ /* 0x000fc4000f8e08ff */
[----:B------:R-:W0:Y:S01]  /*1040*/  LDGDEPBAR ;  /* 0x00000000000079af */ /* 0x000e220000000000 */
[----:B---3--:R-:W-:-:S03]  /*1050*/  IADD3 R24, P2, R24, 0x40, RZ ;  /* 0x0000004018187810 */ /* 0x008fc60007f5e0ff */
[----:B------:R-:W-:Y:S02]  /*1060*/  LEA R12, R5, UR15, 0x1 ;  /* 0x0000000f050c7c11 */ /* 0x000fe4000f8e08ff */
[----:B--2---:R-:W-:Y:S01]  /*1070*/  IADD3 R28, P1, R28, 0x40, RZ ;  /* 0x000000401c1c7810 */ /* 0x004fe20007f3e0ff */
[----:B------:R-:W-:Y:S01]  /*1080*/  IMAD.X R25, RZ, RZ, R25, P2 ;  /* 0x000000ffff197224 */ /* 0x000fe200010e0619 */
[----:B----4-:R-:W-:-:S03]  /*1090*/  IADD3 R26, P0, R26, 0x40, RZ ;  /* 0x000000401a1a7810 */ /* 0x010fc60007f1e0ff */
[----:B------:R-:W-:Y:S02]  /*10a0*/  IMAD.X R29, RZ, RZ, R29, P1 ;  /* 0x000000ffff1d7224 */ /* 0x000fe400008e061d */
[----:B------:R-:W-:Y:S01]  /*10b0*/  IMAD.X R27, RZ, RZ, R27, P0 ;  /* 0x000000ffff1b7224 */ /* 0x000fe200000e061b */
[----:B------:R-:W-:-:S04]  /*10c0*/  DEPBAR.LE SB0, 0x4 ;  /* 0x000081000000791a */ /* 0x000fc80000000000 */
[----:B------:R-:W-:Y:S06]  /*10d0*/  BAR.SYNC.DEFER_BLOCKING 0x0 ;  /* 0x0000000000007b1d */ /* 0x000fec0000010000 */
[----:B------:R-:W2:Y:S04]  /*10e0*/  LDSM.16.M88.4 R16, [R16] ;  /* 0x000000001010783b */ /* 0x000ea80000000200 */
[----:B------:R-:W3:Y:S01]  /*10f0*/  LDSM.16.M88.4 R12, [R12] ;  /* 0x000000000c0c783b */ /* 0x000ee20000000200 */
[----:B------:R-:W-:Y:S05]  /*1100*/  @!P3 BRA `(.L_x_1) ;  /* 0xfffffffc001cb947 */ /* 0x000fea000383ffff */
.L_x_0:
[----:B------:R-:W-:Y:S01]  /*1110*/  IABS R4, UR19 ;  /* 0x0000001300047c13 */ /* 0x000fe20008000000 */
[----:B------:R-:W-:Y:S01]  /*1120*/  UISETP.GE.AND UP2, UPT, UR19, URZ, UPT ;  /* 0x0000003f1300728c */ /* 0x000fe2000bf46270 */
[----:B------:R-:W-:-:S04]  /*1130*/  DEPBAR.LE SB0, 0x0 ;  /* 0x000080000000791a */ /* 0x000fc80000000000 */
[----:B------:R-:W-:Y:S01]  /*1140*/  R2UR UR7, R4 ;  /* 0x00000000040772ca */ /* 0x000fe200000e0000 */
[C---:B------:R-:W-:Y:S01]  /*1150*/  IMAD.SHL.U32 R4, R0.reuse, 0x8, RZ ;  /* 0x0000000800047824 */ /* 0x040fe200078e00ff */
[----:B------:R-:W-:Y:S01]  /*1160*/  LOP3.LUT R3, R3, 0x1f, RZ, 0xc0, !PT ;  /* 0x0000001f03037812 */ /* 0x000fe200078ec0ff */
[----:B------:R-:W-:Y:S01]  /*1170*/  IMAD.SHL.U32 R5, R0, 0x2, RZ ;  /* 0x0000000200057824 */ /* 0x000fe200078e00ff */
[----:B------:R-:W-:Y:S01]  /*1180*/  F2FP.BF16.F32.PACK_AB R8, R9, R8 ;  /* 0x000000080908723e */ /* 0x000fe200000010ff */
[----:B------:R-:W-:Y:S01]  /*1190*/  IMAD.U32 R9, RZ, RZ, UR18 ;  /* 0x00000012ff097e24 */ /* 0x000fe2000f8e00ff */
[----:B------:R-:W-:Y:S02]  /*11a0*/  LOP3.LUT R4, R4, 0x6, R35, 0xf8, !PT ;  /* 0x0000000604047812 */ /* 0x000fe400078ef823 */
[----:B------:R-:W-:Y:S02]  /*11b0*/  SHF.R.U32.HI R3, RZ, 0x2, R3 ;  /* 0x00000002ff037819 */ /* 0x000fe40000011603 */
[----:B------:R-:W-:-:S02]  /*11c0*/  F2FP.BF16.F32.PACK_AB R10, R11, R10 ;  /* 0x0000000a0b0a723e */ /* 0x000fc400000010ff */
[----:B------:R-:W-:Y:S01]  /*11d0*/  F2FP.BF16.F32.PACK_AB R20, R21, R20 ;  /* 0x000000141514723e */ /* 0x000fe200000010ff */
[----:B------:R-:W-:Y:S01]  /*11e0*/  UIMAD.WIDE.U32 UR4, UR9, UR7, URZ ;  /* 0x00000007090472a5 */ /* 0x000fe2000f8e003f */
[----:B------:R-:W-:Y:S01]  /*11f0*/  IMAD R3, R3, 0x88, R4 ;  /* 0x0000008803037824 */ /* 0x000fe200078e0204 */
[----:B------:R-:W-:Y:S02]  /*1200*/  F2FP.BF16.F32.PACK_AB R22, R23, R22 ;  /* 0x000000161716723e */ /* 0x000fe400000010ff */
[----:B------:R-:W-:Y:S01]  /*1210*/  UIMAD UR5, UR5, UR17, UR7 ;  /* 0x00000011050572a4 */ /* 0x000fe2000f8e0207 */
[----:B------:R-:W-:Y:S02]  /*1220*/  LOP3.LUT R9, R9, 0x78, R38, 0xf8, !PT ;  /* 0x0000007809097812 */ /* 0x000fe400078ef826 */
[----:B------:R-:W-:Y:S01]  /*1230*/  LEA R3, R3, UR8, 0x1 ;  /* 0x0000000803037c11 */ /* 0x000fe2000f8e08ff */
[----:B------:R-:W-:Y:S01]  /*1240*/  UISETP.GT.U32.AND UP1, UPT, UR22, UR5, UPT ;  /* 0x000000051600728c */ /* 0x000fe2000bf24070 */
[----:B------:R-:W-:Y:S01]  /*1250*/  BAR.SYNC.DEFER_BLOCKING 0x0 ;  /* 0x0000000000007b1d */ /* 0x000fe20000010000 */
[----:B------:R-:W-:-:S02]  /*1260*/  LOP3.LUT R5, R5, R2, RZ, 0xfc, !PT ;  /* 0x0000000205057212 */ /* 0x000fc400078efcff */
[----:B------:R-:W-:-:S05]  /*1270*/  LOP3.LUT R0, R38, 0x78, RZ, 0xc0, !PT ;  /* 0x0000007826007812 */ /* 0x000fca00078ec0ff */
[----:B------:R-:W-:Y:S02]  /*1280*/  IMAD R0, R5, 0x88, R0 ;  /* 0x0000008805007824 */ /* 0x000fe400078e0200 */
[----:B------:R-:W-:-:S03]  /*1290*/  @!UP1 UIADD3 UR5, UR5, -UR22, URZ ;  /* 0x8000001605059290 */ /* 0x000fc6000fffe03f */
[----:B------:R-:W-:Y:S01]  /*12a0*/  LEA R0, R0, UR8, 0x1 ;  /* 0x0000000800007c11 */ /* 0x000fe2000f8e08ff */
[----:B------:R-:W-:Y:S01]  /*12b0*/  UISETP.GT.U32.AND UP1, UPT, UR22, UR5, UPT ;  /* 0x000000051600728c */ /* 0x000fe2000bf24070 */
[----:B------:R4:W-:Y:S10]  /*12c0*/  STS [R3], R8 ;  /* 0x0000000803007388 */ /* 0x0009f40000000800 */
[----:B------:R-:W-:Y:S01]  /*12d0*/  @!UP1 UIADD3 UR5, UR5, -UR22, URZ ;  /* 0x8000001605059290 */ /* 0x000fe2000fffe03f */
[----:B------:R4:W-:Y:S03]  /*12e0*/  STS [R3+0x880], R10 ;  /* 0x0008800a03007388 */ /* 0x0009e60000000800 */
[----:B------:R-:W-:Y:S01]  /*12f0*/  @!UP2 UIADD3 UR5, -UR5, URZ, URZ ;  /* 0x0000003f0505a290 */ /* 0x000fe2000fffe13f */
[----:B------:R4:W-:Y:S03]  /*1300*/  STS [R3+0x80], R20 ;  /* 0x0000801403007388 */ /* 0x0009e60000000800 */
[----:B------:R-:W-:Y:S01]  /*1310*/  USEL UR5, UR11, UR5, !UP0 ;  /* 0x000000050b057287 */ /* 0x000fe2000c000000 */
[----:B------:R4:W-:Y:S03]  /*1320*/  STS [R3+0x900], R22 ;  /* 0x0009001603007388 */ /* 0x0009e60000000800 */
[----:B------:R-:W-:-:S04]  /*1330*/  ULEA UR5, UR6, UR5, 0x3 ;  /* 0x0000000506057291 */ /* 0x000fc8000f8e183f */
[----:B------:R-:W-:-:S06]  /*1340*/  USHF.L.U32 UR5, UR5, 0x4, URZ ;  /* 0x0000000405057899 */ /* 0x000fcc000800063f */
[----:B------:R-:W-:Y:S01]  /*1350*/  LOP3.LUT R33, R33, UR5, RZ, 0xfc, !PT ;  /* 0x0000000521217c12 */ /* 0x000fe2000f8efcff */
[----:B------:R-:W-:Y:S03]  /*1360*/  BAR.SYNC.DEFER_BLOCKING 0x0 ;  /* 0x0000000000007b1d */ /* 0x000fe60000010000 */
[----:B------:R-:W-:-:S04]  /*1370*/  ISETP.GE.AND P0, PT, R33, 0x1, PT ;  /* 0x000000012100780c */ /* 0x000fc80003f06270 */
[----:B------:R-:W-:-:S13]  /*1380*/  ISETP.LT.AND P0, PT, R9, 0xc00, !P0 ;  /* 0x00000c000900780c */ /* 0x000fda0004701270 */
[----:B----4-:R-:W-:Y:S05]  /*1390*/  @!P0 EXIT ;  /* 0x000000000000894d */ /* 0x010fea0003800000 */
[----:B------:R-:W1:Y:S01]  /*13a0*/  LDS.128 R4, [R0] ;  /* 0x0000000000047984 */ /* 0x000e620000000c00 */
[----:B------:R-:W2:Y:S02]  /*13b0*/  LDC.64 R2, c[0x0][0x220] ;  /* 0x00008800ff027b82 */ /* 0x000ea40000000a00 */
[----:B--23--:R-:W-:-:S05]  /*13c0*/  IMAD.WIDE R2, R9, 0x2, R2 ;  /* 0x0000000209027825 */ /* 0x00cfca00078e0202 */
[----:B-1----:R-:W-:Y:S01]  /*13d0*/  STG.E.128 desc[UR20][R2.64], R4 ;  /* 0x0000000402007986 */ /* 0x002fe2000c101d14 */
[----:B------:R-:W-:Y:S05]  /*13e0*/  EXIT ;  /* 0x000000000000794d */ /* 0x000fea0003800000 */
.L_x_2:
[----:B------:R-:W-:-:S00]  /*13f0*/  BRA `(.L_x_2) ;  /* 0xfffffffc00fc7947 */ /* 0x000fc0000383ffff */
[----:B------:R-:W-:-:S00]  /*1400*/  NOP ;  /* 0x0000000000007918 */ /* 0x000fc00000000000 */
[----:B------:R-:W-:-:S00]  /*1410*/  NOP ;  /* 0x0000000000007918 */ /* 0x000fc00000000000 */
[----:B------:R-:W-:-:S00]  /*1420*/  NOP ;  /* 0x0000000000007918 */ /* 0x000fc00000000000 */
[----:B------:R-:W-:-:S00]  /*1430*/  NOP ;  /* 0x0000000000007918 */ /* 0x000fc00000000000 */
[----:B------:R-:W-:-:S00]  /*1440*/  NOP ;  /* 0x0000000000007918 */ /* 0x000fc00000000000 */
[----:B------:R-:W-:-:S00]  /*1450*/  NOP ;  /* 0x0000000000007918 */ /* 0x000fc00000000000 */
[----:B------:R-:W-:-:S00]  /*1460*/  NOP ;  /* 0x0000000000007918 */ /* 0x000fc00000000000 */
[----:B------:R-:W-:-:S00]  /*1470*/  NOP ;  /* 0x0000000000007918 */ /* 0x000fc00000000000 */
.L_x_3:


//--------------------- .nv.shared.triton_mm      --------------------------
	.section	.nv.shared.triton_mm,"aw",@nobits
	.sectionflags	@""
	.align	16
	.zero		1024


//--------------------- .nv.constant0.triton_mm   --------------------------
	.section	.nv.constant0.triton_mm,"a",@progbits
	.sectionflags	@""
	.align	4
.nv.constant0.triton_mm:
	.zero		556
